//
// Generated by NVIDIA NVVM Compiler
//
// Compiler Build ID: CL-36424714
// Cuda compilation tools, release 13.0, V13.0.88
// Based on NVVM 20.0.0
//

.version 9.0
.target sm_100
.address_size 64

	// .globl	_Z13ElemMultOmegaPfPKf

.visible .entry _Z13ElemMultOmegaPfPKf(
	.param .u64 .ptr .align 1 _Z13ElemMultOmegaPfPKf_param_0,
	.param .u64 .ptr .align 1 _Z13ElemMultOmegaPfPKf_param_1
)
{
	.reg .pred 	%p<2>;
	.reg .b32 	%r<8>;
	.reg .b32 	%f<4>;
	.reg .b64 	%rd<8>;

	ld.param.u64 	%rd1, [_Z13ElemMultOmegaPfPKf_param_0];
	ld.param.u64 	%rd2, [_Z13ElemMultOmegaPfPKf_param_1];
	mov.u32 	%r2, %nctaid.x;
	mov.u32 	%r3, %ctaid.y;
	mov.u32 	%r4, %ctaid.x;
	mad.lo.s32 	%r5, %r2, %r3, %r4;
	mov.u32 	%r6, %ntid.x;
	mov.u32 	%r7, %tid.x;
	mad.lo.s32 	%r1, %r5, %r6, %r7;
	setp.gt.u32 	%p1, %r1, 497003;
	@%p1 bra 	$L__BB0_2;
	cvta.to.global.u64 	%rd3, %rd1;
	cvta.to.global.u64 	%rd4, %rd2;
	mul.wide.u32 	%rd5, %r1, 4;
	add.s64 	%rd6, %rd3, %rd5;
	ld.global.f32 	%f1, [%rd6];
	add.s64 	%rd7, %rd4, %rd5;
	ld.global.f32 	%f2, [%rd7];
	mul.f32 	%f3, %f1, %f2;
	st.global.f32 	[%rd6], %f3;
$L__BB0_2:
	ret;

}
	// .globl	_Z9ElemMultTPfPKf
.visible .entry _Z9ElemMultTPfPKf(
	.param .u64 .ptr .align 1 _Z9ElemMultTPfPKf_param_0,
	.param .u64 .ptr .align 1 _Z9ElemMultTPfPKf_param_1
)
{
	.reg .pred 	%p<2>;
	.reg .b32 	%r<8>;
	.reg .b32 	%f<4>;
	.reg .b64 	%rd<8>;

	ld.param.u64 	%rd1, [_Z9ElemMultTPfPKf_param_0];
	ld.param.u64 	%rd2, [_Z9ElemMultTPfPKf_param_1];
	mov.u32 	%r2, %nctaid.x;
	mov.u32 	%r3, %ctaid.y;
	mov.u32 	%r4, %ctaid.x;
	mad.lo.s32 	%r5, %r2, %r3, %r4;
	mov.u32 	%r6, %ntid.x;
	mov.u32 	%r7, %tid.x;
	mad.lo.s32 	%r1, %r5, %r6, %r7;
	setp.gt.u32 	%p1, %r1, 497999;
	@%p1 bra 	$L__BB1_2;
	cvta.to.global.u64 	%rd3, %rd1;
	cvta.to.global.u64 	%rd4, %rd2;
	mul.wide.u32 	%rd5, %r1, 4;
	add.s64 	%rd6, %rd3, %rd5;
	ld.global.f32 	%f1, [%rd6];
	add.s64 	%rd7, %rd4, %rd5;
	ld.global.f32 	%f2, [%rd7];
	mul.f32 	%f3, %f1, %f2;
	st.global.f32 	[%rd6], %f3;
$L__BB1_2:
	ret;

}
	// .globl	_Z10ElemMultNuPfPKf
.visible .entry _Z10ElemMultNuPfPKf(
	.param .u64 .ptr .align 1 _Z10ElemMultNuPfPKf_param_0,
	.param .u64 .ptr .align 1 _Z10ElemMultNuPfPKf_param_1
)
{
	.reg .pred 	%p<2>;
	.reg .b32 	%r<8>;
	.reg .b32 	%f<4>;
	.reg .b64 	%rd<8>;

	ld.param.u64 	%rd1, [_Z10ElemMultNuPfPKf_param_0];
	ld.param.u64 	%rd2, [_Z10ElemMultNuPfPKf_param_1];
	mov.u32 	%r2, %nctaid.x;
	mov.u32 	%r3, %ctaid.y;
	mov.u32 	%r4, %ctaid.x;
	mad.lo.s32 	%r5, %r2, %r3, %r4;
	mov.u32 	%r6, %ntid.x;
	mov.u32 	%r7, %tid.x;
	mad.lo.s32 	%r1, %r5, %r6, %r7;
	setp.gt.u32 	%p1, %r1, 999;
	@%p1 bra 	$L__BB2_2;
	cvta.to.global.u64 	%rd3, %rd1;
	cvta.to.global.u64 	%rd4, %rd2;
	mul.wide.u32 	%rd5, %r1, 4;
	add.s64 	%rd6, %rd3, %rd5;
	ld.global.f32 	%f1, [%rd6];
	add.s64 	%rd7, %rd4, %rd5;
	ld.global.f32 	%f2, [%rd7];
	mul.f32 	%f3, %f1, %f2;
	st.global.f32 	[%rd6], %f3;
$L__BB2_2:
	ret;

}
	// .globl	_Z6SubOnePf
.visible .entry _Z6SubOnePf(
	.param .u64 .ptr .align 1 _Z6SubOnePf_param_0
)
{
	.reg .pred 	%p<2>;
	.reg .b32 	%r<8>;
	.reg .b32 	%f<3>;
	.reg .b64 	%rd<5>;

	ld.param.u64 	%rd1, [_Z6SubOnePf_param_0];
	mov.u32 	%r2, %nctaid.x;
	mov.u32 	%r3, %ctaid.y;
	mov.u32 	%r4, %ctaid.x;
	mad.lo.s32 	%r5, %r2, %r3, %r4;
	mov.u32 	%r6, %ntid.x;
	mov.u32 	%r7, %tid.x;
	mad.lo.s32 	%r1, %r5, %r6, %r7;
	setp.gt.u32 	%p1, %r1, 999;
	@%p1 bra 	$L__BB3_2;
	cvta.to.global.u64 	%rd2, %rd1;
	mul.wide.u32 	%rd3, %r1, 4;
	add.s64 	%rd4, %rd2, %rd3;
	ld.global.f32 	%f1, [%rd4];
	add.f32 	%f2, %f1, 0fBF800000;
	st.global.f32 	[%rd4], %f2;
$L__BB3_2:
	ret;

}
	// .globl	_Z6AddOnePf
.visible .entry _Z6AddOnePf(
	.param .u64 .ptr .align 1 _Z6AddOnePf_param_0
)
{
	.reg .pred 	%p<2>;
	.reg .b32 	%r<8>;
	.reg .b32 	%f<3>;
	.reg .b64 	%rd<5>;

	ld.param.u64 	%rd1, [_Z6AddOnePf_param_0];
	mov.u32 	%r2, %nctaid.x;
	mov.u32 	%r3, %ctaid.y;
	mov.u32 	%r4, %ctaid.x;
	mad.lo.s32 	%r5, %r2, %r3, %r4;
	mov.u32 	%r6, %ntid.x;
	mov.u32 	%r7, %tid.x;
	mad.lo.s32 	%r1, %r5, %r6, %r7;
	setp.gt.u32 	%p1, %r1, 999;
	@%p1 bra 	$L__BB4_2;
	cvta.to.global.u64 	%rd2, %rd1;
	mul.wide.u32 	%rd3, %r1, 4;
	add.s64 	%rd4, %rd2, %rd3;
	ld.global.f32 	%f1, [%rd4];
	add.f32 	%f2, %f1, 0f3F800000;
	st.global.f32 	[%rd4], %f2;
$L__BB4_2:
	ret;

}
	// .globl	_Z4AddXPff
.visible .entry _Z4AddXPff(
	.param .u64 .ptr .align 1 _Z4AddXPff_param_0,
	.param .f32 _Z4AddXPff_param_1
)
{
	.reg .pred 	%p<2>;
	.reg .b32 	%r<8>;
	.reg .b32 	%f<4>;
	.reg .b64 	%rd<5>;

	ld.param.u64 	%rd1, [_Z4AddXPff_param_0];
	ld.param.f32 	%f1, [_Z4AddXPff_param_1];
	mov.u32 	%r2, %nctaid.x;
	mov.u32 	%r3, %ctaid.y;
	mov.u32 	%r4, %ctaid.x;
	mad.lo.s32 	%r5, %r2, %r3, %r4;
	mov.u32 	%r6, %ntid.x;
	mov.u32 	%r7, %tid.x;
	mad.lo.s32 	%r1, %r5, %r6, %r7;
	setp.gt.u32 	%p1, %r1, 497999;
	@%p1 bra 	$L__BB5_2;
	cvta.to.global.u64 	%rd2, %rd1;
	mul.wide.u32 	%rd3, %r1, 4;
	add.s64 	%rd4, %rd2, %rd3;
	ld.global.f32 	%f2, [%rd4];
	add.f32 	%f3, %f1, %f2;
	st.global.f32 	[%rd4], %f3;
$L__BB5_2:
	ret;

}
	// .globl	_Z8UpdatedtiPKfiS0_Pf
.visible .entry _Z8UpdatedtiPKfiS0_Pf(
	.param .u32 _Z8UpdatedtiPKfiS0_Pf_param_0,
	.param .u64 .ptr .align 1 _Z8UpdatedtiPKfiS0_Pf_param_1,
	.param .u32 _Z8UpdatedtiPKfiS0_Pf_param_2,
	.param .u64 .ptr .align 1 _Z8UpdatedtiPKfiS0_Pf_param_3,
	.param .u64 .ptr .align 1 _Z8UpdatedtiPKfiS0_Pf_param_4
)
{
	.reg .b32 	%r<3>;
	.reg .b32 	%f<9>;
	.reg .b64 	%rd<11>;

	ld.param.u32 	%r1, [_Z8UpdatedtiPKfiS0_Pf_param_0];
	ld.param.u64 	%rd1, [_Z8UpdatedtiPKfiS0_Pf_param_1];
	ld.param.u32 	%r2, [_Z8UpdatedtiPKfiS0_Pf_param_2];
	ld.param.u64 	%rd2, [_Z8UpdatedtiPKfiS0_Pf_param_3];
	ld.param.u64 	%rd3, [_Z8UpdatedtiPKfiS0_Pf_param_4];
	cvta.to.global.u64 	%rd4, %rd3;
	cvta.to.global.u64 	%rd5, %rd2;
	cvta.to.global.u64 	%rd6, %rd1;
	mul.wide.s32 	%rd7, %r1, 4;
	add.s64 	%rd8, %rd6, %rd7;
	ld.global.nc.f32 	%f1, [%rd8+-4];
	abs.f32 	%f2, %f1;
	mul.wide.s32 	%rd9, %r2, 4;
	add.s64 	%rd10, %rd5, %rd9;
	ld.global.nc.f32 	%f3, [%rd10+-4];
	abs.f32 	%f4, %f3;
	max.f32 	%f5, %f2, %f4;
	mov.f32 	%f6, 0f3B0355AD;
	div.rn.f32 	%f7, %f6, %f5;
	min.f32 	%f8, %f7, 0f3586C197;
	st.global.f32 	[%rd4], %f8;
	ret;

}


// ===== COMPILED SASS (sm_100) =====

	.target	sm_100

	.elftype	@"ET_EXEC"


//--------------------- .note.nv.tkinfo           --------------------------
	.section	.note.nv.tkinfo,"",@"SHT_NOTE"
	.sectionflags	@"SHF_NOTE_NV_TKINFO"
	.tkinfo
        /*0018*/ 	.word	0x00000002
        /*0030*/ 	.string	""
        /*0030*/ 	.string	"ptxas"
        /*0030*/ 	.string	"Cuda compilation tools, release 13.0, V13.0.88"
        /*0030*/ 	.string	"Build cuda_13.0.r13.0/compiler.36424714_0"
        /*0030*/ 	.string	"-arch sm_100 -m 64 "



//--------------------- .note.nv.cuinfo           --------------------------
	.section	.note.nv.cuinfo,"",@"SHT_NOTE"
	.sectionflags	@"SHF_NOTE_NV_CUINFO"
        /*0018*/ 	.short	0x0002
        /*001a*/ 	.short	0x0064
        /*001c*/ 	.short	0x0082
	.zero		2


//--------------------- .nv.info                  --------------------------
	.section	.nv.info,"",@"SHT_CUDA_INFO"
	.align	4


	//----- nvinfo : EIATTR_REGCOUNT
	.align		4
        /*0000*/ 	.byte	0x04, 0x2f
        /*0002*/ 	.short	(.L_1 - .L_0)
	.align		4
.L_0:
        /*0004*/ 	.word	index@(_Z13ElemMultOmegaPfPKf)
        /*0008*/ 	.word	0x0000000a


	//----- nvinfo : EIATTR_FRAME_SIZE
	.align		4
.L_1:
        /*000c*/ 	.byte	0x04, 0x11
        /*000e*/ 	.short	(.L_3 - .L_2)
	.align		4
.L_2:
        /*0010*/ 	.word	index@(_Z13ElemMultOmegaPfPKf)
        /*0014*/ 	.word	0x00000000


	//----- nvinfo : EIATTR_REGCOUNT
	.align		4
.L_3:
        /*0018*/ 	.byte	0x04, 0x2f
        /*001a*/ 	.short	(.L_5 - .L_4)
	.align		4
.L_4:
        /*001c*/ 	.word	index@(_Z9ElemMultTPfPKf)
        /*0020*/ 	.word	0x0000000a


	//----- nvinfo : EIATTR_FRAME_SIZE
	.align		4
.L_5:
        /*0024*/ 	.byte	0x04, 0x11
        /*0026*/ 	.short	(.L_7 - .L_6)
	.align		4
.L_6:
        /*0028*/ 	.word	index@(_Z9ElemMultTPfPKf)
        /*002c*/ 	.word	0x00000000


	//----- nvinfo : EIATTR_REGCOUNT
	.align		4
.L_7:
        /*0030*/ 	.byte	0x04, 0x2f
        /*0032*/ 	.short	(.L_9 - .L_8)
	.align		4
.L_8:
        /*0034*/ 	.word	index@(_Z10ElemMultNuPfPKf)
        /*0038*/ 	.word	0x0000000a


	//----- nvinfo : EIATTR_FRAME_SIZE
	.align		4
.L_9:
        /*003c*/ 	.byte	0x04, 0x11
        /*003e*/ 	.short	(.L_11 - .L_10)
	.align		4
.L_10:
        /*0040*/ 	.word	index@(_Z10ElemMultNuPfPKf)
        /*0044*/ 	.word	0x00000000


	//----- nvinfo : EIATTR_REGCOUNT
	.align		4
.L_11:
        /*0048*/ 	.byte	0x04, 0x2f
        /*004a*/ 	.short	(.L_13 - .L_12)
	.align		4
.L_12:
        /*004c*/ 	.word	index@(_Z6SubOnePf)
        /*0050*/ 	.word	0x00000008


	//----- nvinfo : EIATTR_FRAME_SIZE
	.align		4
.L_13:
        /*0054*/ 	.byte	0x04, 0x11
        /*0056*/ 	.short	(.L_15 - .L_14)
	.align		4
.L_14:
        /*0058*/ 	.word	index@(_Z6SubOnePf)
        /*005c*/ 	.word	0x00000000


	//----- nvinfo : EIATTR_REGCOUNT
	.align		4
.L_15:
        /*0060*/ 	.byte	0x04, 0x2f
        /*0062*/ 	.short	(.L_17 - .L_16)
	.align		4
.L_16:
        /*0064*/ 	.word	index@(_Z6AddOnePf)
        /*0068*/ 	.word	0x00000008


	//----- nvinfo : EIATTR_FRAME_SIZE
	.align		4
.L_17:
        /*006c*/ 	.byte	0x04, 0x11
        /*006e*/ 	.short	(.L_19 - .L_18)
	.align		4
.L_18:
        /*0070*/ 	.word	index@(_Z6AddOnePf)
        /*0074*/ 	.word	0x00000000


	//----- nvinfo : EIATTR_REGCOUNT
	.align		4
.L_19:
        /*0078*/ 	.byte	0x04, 0x2f
        /*007a*/ 	.short	(.L_21 - .L_20)
	.align		4
.L_20:
        /*007c*/ 	.word	index@(_Z4AddXPff)
        /*0080*/ 	.word	0x00000008


	//----- nvinfo : EIATTR_FRAME_SIZE
	.align		4
.L_21:
        /*0084*/ 	.byte	0x04, 0x11
        /*0086*/ 	.short	(.L_23 - .L_22)
	.align		4
.L_22:
        /*0088*/ 	.word	index@(_Z4AddXPff)
        /*008c*/ 	.word	0x00000000


	//----- nvinfo : EIATTR_REGCOUNT
	.align		4
.L_23:
        /*0090*/ 	.byte	0x04, 0x2f
        /*0092*/ 	.short	(.L_25 - .L_24)
	.align		4
.L_24:
        /*0094*/ 	.word	index@(_Z8UpdatedtiPKfiS0_Pf)
        /*0098*/ 	.word	0x0000000c


	//----- nvinfo : EIATTR_FRAME_SIZE
	.align		4
.L_25:
        /*009c*/ 	.byte	0x04, 0x11
        /*009e*/ 	.short	(.L_27 - .L_26)
	.align		4
.L_26:
        /*00a0*/ 	.word	index@($__internal_0_$__cuda_sm3x_div_rn_noftz_f32_slowpath)
        /*00a4*/ 	.word	0x00000000


	//----- nvinfo : EIATTR_FRAME_SIZE
	.align		4
.L_27:
        /*00a8*/ 	.byte	0x04, 0x11
        /*00aa*/ 	.short	(.L_29 - .L_28)
	.align		4
.L_28:
        /*00ac*/ 	.word	index@(_Z8UpdatedtiPKfiS0_Pf)
        /*00b0*/ 	.word	0x00000000


	//----- nvinfo : EIATTR_MIN_STACK_SIZE
	.align		4
.L_29:
        /*00b4*/ 	.byte	0x04, 0x12
        /*00b6*/ 	.short	(.L_31 - .L_30)
	.align		4
.L_30:
        /*00b8*/ 	.word	index@(_Z8UpdatedtiPKfiS0_Pf)
        /*00bc*/ 	.word	0x00000000


	//----- nvinfo : EIATTR_MIN_STACK_SIZE
	.align		4
.L_31:
        /*00c0*/ 	.byte	0x04, 0x12
        /*00c2*/ 	.short	(.L_33 - .L_32)
	.align		4
.L_32:
        /*00c4*/ 	.word	index@(_Z4AddXPff)
        /*00c8*/ 	.word	0x00000000


	//----- nvinfo : EIATTR_MIN_STACK_SIZE
	.align		4
.L_33:
        /*00cc*/ 	.byte	0x04, 0x12
        /*00ce*/ 	.short	(.L_35 - .L_34)
	.align		4
.L_34:
        /*00d0*/ 	.word	index@(_Z6AddOnePf)
        /*00d4*/ 	.word	0x00000000


	//----- nvinfo : EIATTR_MIN_STACK_SIZE
	.align		4
.L_35:
        /*00d8*/ 	.byte	0x04, 0x12
        /*00da*/ 	.short	(.L_37 - .L_36)
	.align		4
.L_36:
        /*00dc*/ 	.word	index@(_Z6SubOnePf)
        /*00e0*/ 	.word	0x00000000


	//----- nvinfo : EIATTR_MIN_STACK_SIZE
	.align		4
.L_37:
        /*00e4*/ 	.byte	0x04, 0x12
        /*00e6*/ 	.short	(.L_39 - .L_38)
	.align		4
.L_38:
        /*00e8*/ 	.word	index@(_Z10ElemMultNuPfPKf)
        /*00ec*/ 	.word	0x00000000


	//----- nvinfo : EIATTR_MIN_STACK_SIZE
	.align		4
.L_39:
        /*00f0*/ 	.byte	0x04, 0x12
        /*00f2*/ 	.short	(.L_41 - .L_40)
	.align		4
.L_40:
        /*00f4*/ 	.word	index@(_Z9ElemMultTPfPKf)
        /*00f8*/ 	.word	0x00000000


	//----- nvinfo : EIATTR_MIN_STACK_SIZE
	.align		4
.L_41:
        /*00fc*/ 	.byte	0x04, 0x12
        /*00fe*/ 	.short	(.L_43 - .L_42)
	.align		4
.L_42:
        /*0100*/ 	.word	index@(_Z13ElemMultOmegaPfPKf)
        /*0104*/ 	.word	0x00000000
.L_43:


//--------------------- .nv.compat                --------------------------
	.section	.nv.compat,"",@"SHT_CUDA_COMPAT_INFO"
	.align	4
        /*0000*/ 	.byte	0x02, 0x09, 0x00, 0x00, 0x02, 0x02, 0x01, 0x00, 0x02, 0x05, 0x05, 0x00, 0x03, 0x07, 0x01, 0x01
        /*0010*/ 	.byte	0x02, 0x03, 0x00, 0x00, 0x02, 0x06, 0x01, 0x00, 0x04, 0x0b, 0x08, 0x00, 0x01, 0x00, 0x00, 0x00
        /*0020*/ 	.byte	0x00, 0x00, 0x00, 0x00


//--------------------- .nv.info._Z8UpdatedtiPKfiS0_Pf --------------------------
	.section	.nv.info._Z8UpdatedtiPKfiS0_Pf,"",@"SHT_CUDA_INFO"
	.sectionflags	@""
	.align	4


	//----- nvinfo : EIATTR_CUDA_API_VERSION
	.align		4
        /*0000*/ 	.byte	0x04, 0x37
        /*0002*/ 	.short	(.L_45 - .L_44)
.L_44:
        /*0004*/ 	.word	0x00000082


	//----- nvinfo : EIATTR_KPARAM_INFO
	.align		4
.L_45:
        /*0008*/ 	.byte	0x04, 0x17
        /*000a*/ 	.short	(.L_47 - .L_46)
.L_46:
        /*000c*/ 	.word	0x00000000
        /*0010*/ 	.short	0x0004
        /*0012*/ 	.short	0x0020
        /*0014*/ 	.byte	0x00, 0xf5, 0x21, 0x00


	//----- nvinfo : EIATTR_KPARAM_INFO
	.align		4
.L_47:
        /*0018*/ 	.byte	0x04, 0x17
        /*001a*/ 	.short	(.L_49 - .L_48)
.L_48:
        /*001c*/ 	.word	0x00000000
        /*0020*/ 	.short	0x0003
        /*0022*/ 	.short	0x0018
        /*0024*/ 	.byte	0x00, 0xf5, 0x21, 0x00


	//----- nvinfo : EIATTR_KPARAM_INFO
	.align		4
.L_49:
        /*0028*/ 	.byte	0x04, 0x17
        /*002a*/ 	.short	(.L_51 - .L_50)
.L_50:
        /*002c*/ 	.word	0x00000000
        /*0030*/ 	.short	0x0002
        /*0032*/ 	.short	0x0010
        /*0034*/ 	.byte	0x00, 0xf0, 0x11, 0x00


	//----- nvinfo : EIATTR_KPARAM_INFO
	.align		4
.L_51:
        /*0038*/ 	.byte	0x04, 0x17
        /*003a*/ 	.short	(.L_53 - .L_52)
.L_52:
        /*003c*/ 	.word	0x00000000
        /*0040*/ 	.short	0x0001
        /*0042*/ 	.short	0x0008
        /*0044*/ 	.byte	0x00, 0xf5, 0x21, 0x00


	//----- nvinfo : EIATTR_KPARAM_INFO
	.align		4
.L_53:
        /*0048*/ 	.byte	0x04, 0x17
        /*004a*/ 	.short	(.L_55 - .L_54)
.L_54:
        /*004c*/ 	.word	0x00000000
        /*0050*/ 	.short	0x0000
        /*0052*/ 	.short	0x0000
        /*0054*/ 	.byte	0x00, 0xf0, 0x11, 0x00


	//----- nvinfo : EIATTR_SPARSE_MMA_MASK
	.align		4
.L_55:
        /*0058*/ 	.byte	0x03, 0x50
        /*005a*/ 	.short	0x0000


	//----- nvinfo : EIATTR_MAXREG_COUNT
	.align		4
        /*005c*/ 	.byte	0x03, 0x1b
        /*005e*/ 	.short	0x00ff


	//----- nvinfo : EIATTR_MERCURY_ISA_VERSION
	.align		4
        /*0060*/ 	.byte	0x03, 0x5f
        /*0062*/ 	.short	0x0101


	//----- nvinfo : EIATTR_VRC_CTA_INIT_COUNT
	.align		4
        /*0064*/ 	.byte	0x02, 0x4a
	.zero		1
	.zero		1


	//----- nvinfo : EIATTR_EXIT_INSTR_OFFSETS
	.align		4
        /*0068*/ 	.byte	0x04, 0x1c
        /*006a*/ 	.short	(.L_57 - .L_56)


	//   ....[0]....
.L_56:
        /*006c*/ 	.word	0x000001b0


	//----- nvinfo : EIATTR_CRS_STACK_SIZE
	.align		4
.L_57:
        /*0070*/ 	.byte	0x04, 0x1e
        /*0072*/ 	.short	(.L_59 - .L_58)
.L_58:
        /*0074*/ 	.word	0x00000000


	//----- nvinfo : EIATTR_CBANK_PARAM_SIZE
	.align		4
.L_59:
        /*0078*/ 	.byte	0x03, 0x19
        /*007a*/ 	.short	0x0028


	//----- nvinfo : EIATTR_PARAM_CBANK
	.align		4
        /*007c*/ 	.byte	0x04, 0x0a
        /*007e*/ 	.short	(.L_61 - .L_60)
	.align		4
.L_60:
        /*0080*/ 	.word	index@(.nv.constant0._Z8UpdatedtiPKfiS0_Pf)
        /*0084*/ 	.short	0x0380
        /*0086*/ 	.short	0x0028


	//----- nvinfo : EIATTR_SW_WAR
	.align		4
.L_61:
        /*0088*/ 	.byte	0x04, 0x36
        /*008a*/ 	.short	(.L_63 - .L_62)
.L_62:
        /*008c*/ 	.word	0x00000008
.L_63:


//--------------------- .nv.info._Z4AddXPff       --------------------------
	.section	.nv.info._Z4AddXPff,"",@"SHT_CUDA_INFO"
	.sectionflags	@""
	.align	4


	//----- nvinfo : EIATTR_CUDA_API_VERSION
	.align		4
        /*0000*/ 	.byte	0x04, 0x37
        /*0002*/ 	.short	(.L_65 - .L_64)
.L_64:
        /*0004*/ 	.word	0x00000082


	//----- nvinfo : EIATTR_KPARAM_INFO
	.align		4
.L_65:
        /*0008*/ 	.byte	0x04, 0x17
        /*000a*/ 	.short	(.L_67 - .L_66)
.L_66:
        /*000c*/ 	.word	0x00000000
        /*0010*/ 	.short	0x0001
        /*0012*/ 	.short	0x0008
        /*0014*/ 	.byte	0x00, 0xf0, 0x11, 0x00


	//----- nvinfo : EIATTR_KPARAM_INFO
	.align		4
.L_67:
        /*0018*/ 	.byte	0x04, 0x17
        /*001a*/ 	.short	(.L_69 - .L_68)
.L_68:
        /*001c*/ 	.word	0x00000000
        /*0020*/ 	.short	0x0000
        /*0022*/ 	.short	0x0000
        /*0024*/ 	.byte	0x00, 0xf5, 0x21, 0x00


	//----- nvinfo : EIATTR_SPARSE_MMA_MASK
	.align		4
.L_69:
        /*0028*/ 	.byte	0x03, 0x50
        /*002a*/ 	.short	0x0000


	//----- nvinfo : EIATTR_MAXREG_COUNT
	.align		4
        /*002c*/ 	.byte	0x03, 0x1b
        /*002e*/ 	.short	0x00ff


	//----- nvinfo : EIATTR_MERCURY_ISA_VERSION
	.align		4
        /*0030*/ 	.byte	0x03, 0x5f
        /*0032*/ 	.short	0x0101


	//----- nvinfo : EIATTR_VRC_CTA_INIT_COUNT
	.align		4
        /*0034*/ 	.byte	0x02, 0x4a
	.zero		1
	.zero		1


	//----- nvinfo : EIATTR_EXIT_INSTR_OFFSETS
	.align		4
        /*0038*/ 	.byte	0x04, 0x1c
        /*003a*/ 	.short	(.L_71 - .L_70)


	//   ....[0]....
.L_70:
        /*003c*/ 	.word	0x00000090


	//   ....[1]....
        /*0040*/ 	.word	0x00000110


	//----- nvinfo : EIATTR_CBANK_PARAM_SIZE
	.align		4
.L_71:
        /*0044*/ 	.byte	0x03, 0x19
        /*0046*/ 	.short	0x000c


	//----- nvinfo : EIATTR_PARAM_CBANK
	.align		4
        /*0048*/ 	.byte	0x04, 0x0a
        /*004a*/ 	.short	(.L_73 - .L_72)
	.align		4
.L_72:
        /*004c*/ 	.word	index@(.nv.constant0._Z4AddXPff)
        /*0050*/ 	.short	0x0380
        /*0052*/ 	.short	0x000c


	//----- nvinfo : EIATTR_SW_WAR
	.align		4
.L_73:
        /*0054*/ 	.byte	0x04, 0x36
        /*0056*/ 	.short	(.L_75 - .L_74)
.L_74:
        /*0058*/ 	.word	0x00000008
.L_75:


//--------------------- .nv.info._Z6AddOnePf      --------------------------
	.section	.nv.info._Z6AddOnePf,"",@"SHT_CUDA_INFO"
	.sectionflags	@""
	.align	4


	//----- nvinfo : EIATTR_CUDA_API_VERSION
	.align		4
        /*0000*/ 	.byte	0x04, 0x37
        /*0002*/ 	.short	(.L_77 - .L_76)
.L_76:
        /*0004*/ 	.word	0x00000082


	//----- nvinfo : EIATTR_KPARAM_INFO
	.align		4
.L_77:
        /*0008*/ 	.byte	0x04, 0x17
        /*000a*/ 	.short	(.L_79 - .L_78)
.L_78:
        /*000c*/ 	.word	0x00000000
        /*0010*/ 	.short	0x0000
        /*0012*/ 	.short	0x0000
        /*0014*/ 	.byte	0x00, 0xf5, 0x21, 0x00


	//----- nvinfo : EIATTR_SPARSE_MMA_MASK
	.align		4
.L_79:
        /*0018*/ 	.byte	0x03, 0x50
        /*001a*/ 	.short	0x0000


	//----- nvinfo : EIATTR_MAXREG_COUNT
	.align		4
        /*001c*/ 	.byte	0x03, 0x1b
        /*001e*/ 	.short	0x00ff


	//----- nvinfo : EIATTR_MERCURY_ISA_VERSION
	.align		4
        /*0020*/ 	.byte	0x03, 0x5f
        /*0022*/ 	.short	0x0101


	//----- nvinfo : EIATTR_VRC_CTA_INIT_COUNT
	.align		4
        /*0024*/ 	.byte	0x02, 0x4a
	.zero		1
	.zero		1


	//----- nvinfo : EIATTR_EXIT_INSTR_OFFSETS
	.align		4
        /*0028*/ 	.byte	0x04, 0x1c
        /*002a*/ 	.short	(.L_81 - .L_80)


	//   ....[0]....
.L_80:
        /*002c*/ 	.word	0x00000090


	//   ....[1]....
        /*0030*/ 	.word	0x00000100


	//----- nvinfo : EIATTR_CBANK_PARAM_SIZE
	.align		4
.L_81:
        /*0034*/ 	.byte	0x03, 0x19
        /*0036*/ 	.short	0x0008


	//----- nvinfo : EIATTR_PARAM_CBANK
	.align		4
        /*0038*/ 	.byte	0x04, 0x0a
        /*003a*/ 	.short	(.L_83 - .L_82)
	.align		4
.L_82:
        /*003c*/ 	.word	index@(.nv.constant0._Z6AddOnePf)
        /*0040*/ 	.short	0x0380
        /*0042*/ 	.short	0x0008


	//----- nvinfo : EIATTR_SW_WAR
	.align		4
.L_83:
        /*0044*/ 	.byte	0x04, 0x36
        /*0046*/ 	.short	(.L_85 - .L_84)
.L_84:
        /*0048*/ 	.word	0x00000008
.L_85:


//--------------------- .nv.info._Z6SubOnePf      --------------------------
	.section	.nv.info._Z6SubOnePf,"",@"SHT_CUDA_INFO"
	.sectionflags	@""
	.align	4


	//----- nvinfo : EIATTR_CUDA_API_VERSION
	.align		4
        /*0000*/ 	.byte	0x04, 0x37
        /*0002*/ 	.short	(.L_87 - .L_86)
.L_86:
        /*0004*/ 	.word	0x00000082


	//----- nvinfo : EIATTR_KPARAM_INFO
	.align		4
.L_87:
        /*0008*/ 	.byte	0x04, 0x17
        /*000a*/ 	.short	(.L_89 - .L_88)
.L_88:
        /*000c*/ 	.word	0x00000000
        /*0010*/ 	.short	0x0000
        /*0012*/ 	.short	0x0000
        /*0014*/ 	.byte	0x00, 0xf5, 0x21, 0x00


	//----- nvinfo : EIATTR_SPARSE_MMA_MASK
	.align		4
.L_89:
        /*0018*/ 	.byte	0x03, 0x50
        /*001a*/ 	.short	0x0000


	//----- nvinfo : EIATTR_MAXREG_COUNT
	.align		4
        /*001c*/ 	.byte	0x03, 0x1b
        /*001e*/ 	.short	0x00ff


	//----- nvinfo : EIATTR_MERCURY_ISA_VERSION
	.align		4
        /*0020*/ 	.byte	0x03, 0x5f
        /*0022*/ 	.short	0x0101


	//----- nvinfo : EIATTR_VRC_CTA_INIT_COUNT
	.align		4
        /*0024*/ 	.byte	0x02, 0x4a
	.zero		1
	.zero		1


	//----- nvinfo : EIATTR_EXIT_INSTR_OFFSETS
	.align		4
        /*0028*/ 	.byte	0x04, 0x1c
        /*002a*/ 	.short	(.L_91 - .L_90)


	//   ....[0]....
.L_90:
        /*002c*/ 	.word	0x00000090


	//   ....[1]....
        /*0030*/ 	.word	0x00000100


	//----- nvinfo : EIATTR_CBANK_PARAM_SIZE
	.align		4
.L_91:
        /*0034*/ 	.byte	0x03, 0x19
        /*0036*/ 	.short	0x0008


	//----- nvinfo : EIATTR_PARAM_CBANK
	.align		4
        /*0038*/ 	.byte	0x04, 0x0a
        /*003a*/ 	.short	(.L_93 - .L_92)
	.align		4
.L_92:
        /*003c*/ 	.word	index@(.nv.constant0._Z6SubOnePf)
        /*0040*/ 	.short	0x0380
        /*0042*/ 	.short	0x0008


	//----- nvinfo : EIATTR_SW_WAR
	.align		4
.L_93:
        /*0044*/ 	.byte	0x04, 0x36
        /*0046*/ 	.short	(.L_95 - .L_94)
.L_94:
        /*0048*/ 	.word	0x00000008
.L_95:


//--------------------- .nv.info._Z10ElemMultNuPfPKf --------------------------
	.section	.nv.info._Z10ElemMultNuPfPKf,"",@"SHT_CUDA_INFO"
	.sectionflags	@""
	.align	4


	//----- nvinfo : EIATTR_CUDA_API_VERSION
	.align		4
        /*0000*/ 	.byte	0x04, 0x37
        /*0002*/ 	.short	(.L_97 - .L_96)
.L_96:
        /*0004*/ 	.word	0x00000082


	//----- nvinfo : EIATTR_KPARAM_INFO
	.align		4
.L_97:
        /*0008*/ 	.byte	0x04, 0x17
        /*000a*/ 	.short	(.L_99 - .L_98)
.L_98:
        /*000c*/ 	.word	0x00000000
        /*0010*/ 	.short	0x0001
        /*0012*/ 	.short	0x0008
        /*0014*/ 	.byte	0x00, 0xf5, 0x21, 0x00


	//----- nvinfo : EIATTR_KPARAM_INFO
	.align		4
.L_99:
        /*0018*/ 	.byte	0x04, 0x17
        /*001a*/ 	.short	(.L_101 - .L_100)
.L_100:
        /*001c*/ 	.word	0x00000000
        /*0020*/ 	.short	0x0000
        /*0022*/ 	.short	0x0000
        /*0024*/ 	.byte	0x00, 0xf5, 0x21, 0x00


	//----- nvinfo : EIATTR_SPARSE_MMA_MASK
	.align		4
.L_101:
        /*0028*/ 	.byte	0x03, 0x50
        /*002a*/ 	.short	0x0000


	//----- nvinfo : EIATTR_MAXREG_COUNT
	.align		4
        /*002c*/ 	.byte	0x03, 0x1b
        /*002e*/ 	.short	0x00ff


	//----- nvinfo : EIATTR_MERCURY_ISA_VERSION
	.align		4
        /*0030*/ 	.byte	0x03, 0x5f
        /*0032*/ 	.short	0x0101


	//----- nvinfo : EIATTR_VRC_CTA_INIT_COUNT
	.align		4
        /*0034*/ 	.byte	0x02, 0x4a
	.zero		1
	.zero		1


	//----- nvinfo : EIATTR_EXIT_INSTR_OFFSETS
	.align		4
        /*0038*/ 	.byte	0x04, 0x1c
        /*003a*/ 	.short	(.L_103 - .L_102)


	//   ....[0]....
.L_102:
        /*003c*/ 	.word	0x00000090


	//   ....[1]....
        /*0040*/ 	.word	0x00000130


	//----- nvinfo : EIATTR_CBANK_PARAM_SIZE
	.align		4
.L_103:
        /*0044*/ 	.byte	0x03, 0x19
        /*0046*/ 	.short	0x0010


	//----- nvinfo : EIATTR_PARAM_CBANK
	.align		4
        /*0048*/ 	.byte	0x04, 0x0a
        /*004a*/ 	.short	(.L_105 - .L_104)
	.align		4
.L_104:
        /*004c*/ 	.word	index@(.nv.constant0._Z10ElemMultNuPfPKf)
        /*0050*/ 	.short	0x0380
        /*0052*/ 	.short	0x0010


	//----- nvinfo : EIATTR_SW_WAR
	.align		4
.L_105:
        /*0054*/ 	.byte	0x04, 0x36
        /*0056*/ 	.short	(.L_107 - .L_106)
.L_106:
        /*0058*/ 	.word	0x00000008
.L_107:


//--------------------- .nv.info._Z9ElemMultTPfPKf --------------------------
	.section	.nv.info._Z9ElemMultTPfPKf,"",@"SHT_CUDA_INFO"
	.sectionflags	@""
	.align	4


	//----- nvinfo : EIATTR_CUDA_API_VERSION
	.align		4
        /*0000*/ 	.byte	0x04, 0x37
        /*0002*/ 	.short	(.L_109 - .L_108)
.L_108:
        /*0004*/ 	.word	0x00000082


	//----- nvinfo : EIATTR_KPARAM_INFO
	.align		4
.L_109:
        /*0008*/ 	.byte	0x04, 0x17
        /*000a*/ 	.short	(.L_111 - .L_110)
.L_110:
        /*000c*/ 	.word	0x00000000
        /*0010*/ 	.short	0x0001
        /*0012*/ 	.short	0x0008
        /*0014*/ 	.byte	0x00, 0xf5, 0x21, 0x00


	//----- nvinfo : EIATTR_KPARAM_INFO
	.align		4
.L_111:
        /*0018*/ 	.byte	0x04, 0x17
        /*001a*/ 	.short	(.L_113 - .L_112)
.L_112:
        /*001c*/ 	.word	0x00000000
        /*0020*/ 	.short	0x0000
        /*0022*/ 	.short	0x0000
        /*0024*/ 	.byte	0x00, 0xf5, 0x21, 0x00


	//----- nvinfo : EIATTR_SPARSE_MMA_MASK
	.align		4
.L_113:
        /*0028*/ 	.byte	0x03, 0x50
        /*002a*/ 	.short	0x0000


	//----- nvinfo : EIATTR_MAXREG_COUNT
	.align		4
        /*002c*/ 	.byte	0x03, 0x1b
        /*002e*/ 	.short	0x00ff


	//----- nvinfo : EIATTR_MERCURY_ISA_VERSION
	.align		4
        /*0030*/ 	.byte	0x03, 0x5f
        /*0032*/ 	.short	0x0101


	//----- nvinfo : EIATTR_VRC_CTA_INIT_COUNT
	.align		4
        /*0034*/ 	.byte	0x02, 0x4a
	.zero		1
	.zero		1


	//----- nvinfo : EIATTR_EXIT_INSTR_OFFSETS
	.align		4
        /*0038*/ 	.byte	0x04, 0x1c
        /*003a*/ 	.short	(.L_115 - .L_114)


	//   ....[0]....
.L_114:
        /*003c*/ 	.word	0x00000090


	//   ....[1]....
        /*0040*/ 	.word	0x00000130


	//----- nvinfo : EIATTR_CBANK_PARAM_SIZE
	.align		4
.L_115:
        /*0044*/ 	.byte	0x03, 0x19
        /*0046*/ 	.short	0x0010


	//----- nvinfo : EIATTR_PARAM_CBANK
	.align		4
        /*0048*/ 	.byte	0x04, 0x0a
        /*004a*/ 	.short	(.L_117 - .L_116)
	.align		4
.L_116:
        /*004c*/ 	.word	index@(.nv.constant0._Z9ElemMultTPfPKf)
        /*0050*/ 	.short	0x0380
        /*0052*/ 	.short	0x0010


	//----- nvinfo : EIATTR_SW_WAR
	.align		4
.L_117:
        /*0054*/ 	.byte	0x04, 0x36
        /*0056*/ 	.short	(.L_119 - .L_118)
.L_118:
        /*0058*/ 	.word	0x00000008
.L_119:


//--------------------- .nv.info._Z13ElemMultOmegaPfPKf --------------------------
	.section	.nv.info._Z13ElemMultOmegaPfPKf,"",@"SHT_CUDA_INFO"
	.sectionflags	@""
	.align	4


	//----- nvinfo : EIATTR_CUDA_API_VERSION
	.align		4
        /*0000*/ 	.byte	0x04, 0x37
        /*0002*/ 	.short	(.L_121 - .L_120)
.L_120:
        /*0004*/ 	.word	0x00000082


	//----- nvinfo : EIATTR_KPARAM_INFO
	.align		4
.L_121:
        /*0008*/ 	.byte	0x04, 0x17
        /*000a*/ 	.short	(.L_123 - .L_122)
.L_122:
        /*000c*/ 	.word	0x00000000
        /*0010*/ 	.short	0x0001
        /*0012*/ 	.short	0x0008
        /*0014*/ 	.byte	0x00, 0xf5, 0x21, 0x00


	//----- nvinfo : EIATTR_KPARAM_INFO
	.align		4
.L_123:
        /*0018*/ 	.byte	0x04, 0x17
        /*001a*/ 	.short	(.L_125 - .L_124)
.L_124:
        /*001c*/ 	.word	0x00000000
        /*0020*/ 	.short	0x0000
        /*0022*/ 	.short	0x0000
        /*0024*/ 	.byte	0x00, 0xf5, 0x21, 0x00


	//----- nvinfo : EIATTR_SPARSE_MMA_MASK
	.align		4
.L_125:
        /*0028*/ 	.byte	0x03, 0x50
        /*002a*/ 	.short	0x0000


	//----- nvinfo : EIATTR_MAXREG_COUNT
	.align		4
        /*002c*/ 	.byte	0x03, 0x1b
        /*002e*/ 	.short	0x00ff


	//----- nvinfo : EIATTR_MERCURY_ISA_VERSION
	.align		4
        /*0030*/ 	.byte	0x03, 0x5f
        /*0032*/ 	.short	0x0101


	//----- nvinfo : EIATTR_VRC_CTA_INIT_COUNT
	.align		4
        /*0034*/ 	.byte	0x02, 0x4a
	.zero		1
	.zero		1


	//----- nvinfo : EIATTR_EXIT_INSTR_OFFSETS
	.align		4
        /*0038*/ 	.byte	0x04, 0x1c
        /*003a*/ 	.short	(.L_127 - .L_126)


	//   ....[0]....
.L_126:
        /*003c*/ 	.word	0x00000090


	//   ....[1]....
        /*0040*/ 	.word	0x00000130


	//----- nvinfo : EIATTR_CBANK_PARAM_SIZE
	.align		4
.L_127:
        /*0044*/ 	.byte	0x03, 0x19
        /*0046*/ 	.short	0x0010


	//----- nvinfo : EIATTR_PARAM_CBANK
	.align		4
        /*0048*/ 	.byte	0x04, 0x0a
        /*004a*/ 	.short	(.L_129 - .L_128)
	.align		4
.L_128:
        /*004c*/ 	.word	index@(.nv.constant0._Z13ElemMultOmegaPfPKf)
        /*0050*/ 	.short	0x0380
        /*0052*/ 	.short	0x0010


	//----- nvinfo : EIATTR_SW_WAR
	.align		4
.L_129:
        /*0054*/ 	.byte	0x04, 0x36
        /*0056*/ 	.short	(.L_131 - .L_130)
.L_130:
        /*0058*/ 	.word	0x00000008
.L_131:


//--------------------- .nv.callgraph             --------------------------
	.section	.nv.callgraph,"",@"SHT_CUDA_CALLGRAPH"
	.align	4
	.sectionentsize	8
	.align		4
        /*0000*/ 	.word	0x00000000
	.align		4
        /*0004*/ 	.word	0xffffffff
	.align		4
        /*0008*/ 	.word	0x00000000
	.align		4
        /*000c*/ 	.word	0xfffffffe
	.align		4
        /*0010*/ 	.word	0x00000000
	.align		4
        /*0014*/ 	.word	0xfffffffd
	.align		4
        /*0018*/ 	.word	0x00000000
	.align		4
        /*001c*/ 	.word	0xfffffffc


//--------------------- .text._Z8UpdatedtiPKfiS0_Pf --------------------------
	.section	.text._Z8UpdatedtiPKfiS0_Pf,"ax",@progbits
	.align	128
        .global         _Z8UpdatedtiPKfiS0_Pf
        .type           _Z8UpdatedtiPKfiS0_Pf,@function
        .size           _Z8UpdatedtiPKfiS0_Pf,(.L_x_16 - _Z8UpdatedtiPKfiS0_Pf)
        .other          _Z8UpdatedtiPKfiS0_Pf,@"STO_CUDA_ENTRY STV_DEFAULT"
_Z8UpdatedtiPKfiS0_Pf:
.text._Z8UpdatedtiPKfiS0_Pf:
[----:B------:R-:W-:Y:S08]  /*0000*/  LDC R1, c[0x0][0x37c] ;  /* 0x0000df00ff017b82 */ /* 0x000ff00000000800 */
[----:B------:R-:W0:Y:S01]  /*0010*/  LDC R7, c[0x0][0x380] ;  /* 0x0000e000ff077b82 */ /* 0x000e220000000800 */
[----:B------:R-:W1:Y:S07]  /*0020*/  LDCU.64 UR6, c[0x0][0x358] ;  /* 0x00006b00ff0677ac */ /* 0x000e6e0008000a00 */
[----:B------:R-:W2:Y:S08]  /*0030*/  LDC R9, c[0x0][0x390] ;  /* 0x0000e400ff097b82 */ /* 0x000eb00000000800 */
[----:B------:R-:W0:Y:S08]  /*0040*/  LDC.64 R2, c[0x0][0x388] ;  /* 0x0000e200ff027b82 */ /* 0x000e300000000a00 */
[----:B------:R-:W2:Y:S01]  /*0050*/  LDC.64 R4, c[0x0][0x398] ;  /* 0x0000e600ff047b82 */ /* 0x000ea20000000a00 */
[----:B0-----:R-:W-:-:S06]  /*0060*/  IMAD.WIDE R2, R7, 0x4, R2 ;  /* 0x0000000407027825 */ /* 0x001fcc00078e0202 */
[----:B-1----:R-:W3:Y:S01]  /*0070*/  LDG.E.CONSTANT R2, desc[UR6][R2.64+-0x4] ;  /* 0xfffffc0602027981 */ /* 0x002ee2000c1e9900 */
[----:B--2---:R-:W-:-:S06]  /*0080*/  IMAD.WIDE R4, R9, 0x4, R4 ;  /* 0x0000000409047825 */ /* 0x004fcc00078e0204 */
[----:B------:R-:W3:Y:S01]  /*0090*/  LDG.E.CONSTANT R5, desc[UR6][R4.64+-0x4] ;  /* 0xfffffc0604057981 */ /* 0x000ee2000c1e9900 */
[----:B------:R-:W-:Y:S02]  /*00a0*/  UMOV UR4, 0x3b0355ad ;  /* 0x3b0355ad00047882 */ /* 0x000fe40000000000 */
[----:B------:R-:W-:Y:S01]  /*00b0*/  IMAD.U32 R9, RZ, RZ, UR4 ;  /* 0x00000004ff097e24 */ /* 0x000fe2000f8e00ff */
[----:B---3--:R-:W-:-:S04]  /*00c0*/  FMNMX R6, |R2|, |R5|, !PT ;  /* 0x4000000502067209 */ /* 0x008fc80007800200 */
[----:B------:R-:W0:Y:S08]  /*00d0*/  MUFU.RCP R7, R6 ;  /* 0x0000000600077308 */ /* 0x000e300000001000 */
[----:B------:R-:W1:Y:S01]  /*00e0*/  FCHK P0, R9, R6 ;  /* 0x0000000609007302 */ /* 0x000e620000000000 */
[----:B0-----:R-:W-:-:S04]  /*00f0*/  FFMA R0, -R6, R7, 1 ;  /* 0x3f80000006007423 */ /* 0x001fc80000000107 */
[----:B------:R-:W-:-:S04]  /*0100*/  FFMA R0, R7, R0, R7 ;  /* 0x0000000007007223 */ /* 0x000fc80000000007 */
[----:B------:R-:W-:-:S04]  /*0110*/  FFMA R7, R0, 0.0020040080416947603226, RZ ;  /* 0x3b0355ad00077823 */ /* 0x000fc800000000ff */
[----:B------:R-:W-:-:S04]  /*0120*/  FFMA R8, -R6, R7, 0.0020040080416947603226 ;  /* 0x3b0355ad06087423 */ /* 0x000fc80000000107 */
[----:B------:R-:W-:Y:S01]  /*0130*/  FFMA R0, R0, R8, R7 ;  /* 0x0000000800007223 */ /* 0x000fe20000000007 */
[----:B-1----:R-:W-:Y:S06]  /*0140*/  @!P0 BRA `(.L_x_0) ;  /* 0x00000000000c8947 */ /* 0x002fec0003800000 */
[----:B------:R-:W-:-:S07]  /*0150*/  MOV R2, 0x170 ;  /* 0x0000017000027802 */ /* 0x000fce0000000f00 */
[----:B------:R-:W-:Y:S05]  /*0160*/  CALL.REL.NOINC `($__internal_0_$__cuda_sm3x_div_rn_noftz_f32_slowpath) ;  /* 0x0000000000147944 */ /* 0x000fea0003c00000 */
[----:B------:R-:W-:-:S07]  /*0170*/  IMAD.MOV.U32 R0, RZ, RZ, R6 ;  /* 0x000000ffff007224 */ /* 0x000fce00078e0006 */
.L_x_0:
[----:B------:R-:W0:Y:S01]  /*0180*/  LDC.64 R2, c[0x0][0x3a0] ;  /* 0x0000e800ff027b82 */ /* 0x000e220000000a00 */
[----:B------:R-:W-:-:S05]  /*0190*/  FMNMX R5, R0, 1.0040120059784385376e-06, PT ;  /* 0x3586c19700057809 */ /* 0x000fca0003800000 */
[----:B0-----:R-:W-:Y:S01]  /*01a0*/  STG.E desc[UR6][R2.64], R5 ;  /* 0x0000000502007986 */ /* 0x001fe2000c101906 */
[----:B------:R-:W-:Y:S05]  /*01b0*/  EXIT ;  /* 0x000000000000794d */ /* 0x000fea0003800000 */
        .weak           $__internal_0_$__cuda_sm3x_div_rn_noftz_f32_slowpath
        .type           $__internal_0_$__cuda_sm3x_div_rn_noftz_f32_slowpath,@function
        .size           $__internal_0_$__cuda_sm3x_div_rn_noftz_f32_slowpath,(.L_x_16 - $__internal_0_$__cuda_sm3x_div_rn_noftz_f32_slowpath)
$__internal_0_$__cuda_sm3x_div_rn_noftz_f32_slowpath:
[----:B------:R-:W-:-:S04]  /*01c0*/  SHF.R.U32.HI R0, RZ, 0x17, R6 ;  /* 0x00000017ff007819 */ /* 0x000fc80000011606 */
[----:B------:R-:W-:-:S05]  /*01d0*/  LOP3.LUT R3, R0, 0xff, RZ, 0xc0, !PT ;  /* 0x000000ff00037812 */ /* 0x000fca00078ec0ff */
[----:B------:R-:W-:-:S05]  /*01e0*/  VIADD R5, R3, 0xffffffff ;  /* 0xffffffff03057836 */ /* 0x000fca0000000000 */
[----:B------:R-:W-:-:S13]  /*01f0*/  ISETP.GT.U32.AND P0, PT, R5, 0xfd, PT ;  /* 0x000000fd0500780c */ /* 0x000fda0003f04070 */
[----:B------:R-:W-:Y:S01]  /*0200*/  @!P0 IMAD.MOV.U32 R4, RZ, RZ, RZ ;  /* 0x000000ffff048224 */ /* 0x000fe200078e00ff */
[----:B------:R-:W-:Y:S06]  /*0210*/  @!P0 BRA `(.L_x_1) ;  /* 0x0000000000408947 */ /* 0x000fec0003800000 */
[----:B------:R-:W-:Y:S01]  /*0220*/  FSETP.GTU.FTZ.AND P0, PT, |R6|, +INF , PT ;  /* 0x7f8000000600780b */ /* 0x000fe20003f1c200 */
[----:B------:R-:W-:-:S12]  /*0230*/  IMAD.MOV.U32 R0, RZ, RZ, R6 ;  /* 0x000000ffff007224 */ /* 0x000fd800078e0006 */
[----:B------:R-:W-:Y:S05]  /*0240*/  @P0 BRA `(.L_x_2) ;  /* 0x0000000400280947 */ /* 0x000fea0003800000 */
[----:B------:R-:W-:-:S05]  /*0250*/  IMAD.MOV.U32 R4, RZ, RZ, 0x3b0355ad ;  /* 0x3b0355adff047424 */ /* 0x000fca00078e00ff */
[----:B------:R-:W-:-:S13]  /*0260*/  LOP3.LUT P0, RZ, R6, 0x7fffffff, R4, 0xc8, !PT ;  /* 0x7fffffff06ff7812 */ /* 0x000fda000780c804 */
[----:B------:R-:W-:Y:S05]  /*0270*/  @!P0 BRA `(.L_x_3) ;  /* 0x0000000400148947 */ /* 0x000fea0003800000 */
[----:B------:R-:W-:Y:S02]  /*0280*/  FSETP.NEU.FTZ.AND P0, PT, |R0|, +INF , PT ;  /* 0x7f8000000000780b */ /* 0x000fe40003f1d200 */
[----:B------:R-:W-:-:S04]  /*0290*/  LOP3.LUT P1, RZ, R4, 0x7fffffff, RZ, 0xc0, !PT ;  /* 0x7fffffff04ff7812 */ /* 0x000fc8000782c0ff */
[----:B------:R-:W-:-:S13]  /*02a0*/  PLOP3.LUT P0, PT, P0, P1, PT, 0x2f, 0xf2 ;  /* 0x0000000000f2781c */ /* 0x000fda0000702577 */
[----:B------:R-:W-:Y:S05]  /*02b0*/  @P0 BRA `(.L_x_4) ;  /* 0x0000000000fc0947 */ /* 0x000fea0003800000 */
[----:B------:R-:W-:-:S13]  /*02c0*/  LOP3.LUT P0, RZ, R6, 0x7fffffff, RZ, 0xc0, !PT ;  /* 0x7fffffff06ff7812 */ /* 0x000fda000780c0ff */
[----:B------:R-:W-:Y:S05]  /*02d0*/  @!P0 BRA `(.L_x_5) ;  /* 0x0000000000e88947 */ /* 0x000fea0003800000 */
[----:B------:R-:W-:Y:S01]  /*02e0*/  ISETP.GE.AND P0, PT, R5, RZ, PT ;  /* 0x000000ff0500720c */ /* 0x000fe20003f06270 */
[----:B------:R-:W-:-:S12]  /*02f0*/  IMAD.MOV.U32 R4, RZ, RZ, RZ ;  /* 0x000000ffff047224 */ /* 0x000fd800078e00ff */
[----:B------:R-:W-:Y:S01]  /*0300*/  @!P0 FFMA R6, R0, 1.84467440737095516160e+19, RZ ;  /* 0x5f80000000068823 */ /* 0x000fe200000000ff */
[----:B------:R-:W-:-:S07]  /*0310*/  @!P0 VIADD R4, R4, 0x40 ;  /* 0x0000004004048836 */ /* 0x000fce0000000000 */
.L_x_1:
[----:B------:R-:W-:Y:S01]  /*0320*/  LEA R5, R3, 0xc0800000, 0x17 ;  /* 0xc080000003057811 */ /* 0x000fe200078eb8ff */
[----:B------:R-:W-:Y:S01]  /*0330*/  UMOV UR4, 0x3b0355ad ;  /* 0x3b0355ad00047882 */ /* 0x000fe20000000000 */
[----:B------:R-:W-:Y:S01]  /*0340*/  IADD3 R3, PT, PT, R4, 0x76, -R3 ;  /* 0x0000007604037810 */ /* 0x000fe20007ffe803 */
[----:B------:R-:W-:Y:S02]  /*0350*/  UIADD3 UR4, UPT, UPT, UR4, 0x4800000, URZ ;  /* 0x0480000004047890 */ /* 0x000fe4000fffe0ff */
[----:B------:R-:W-:-:S04]  /*0360*/  IMAD.IADD R5, R6, 0x1, -R5 ;  /* 0x0000000106057824 */ /* 0x000fc800078e0a05 */
[----:B------:R-:W0:Y:S01]  /*0370*/  MUFU.RCP R0, R5 ;  /* 0x0000000500007308 */ /* 0x000e220000001000 */
[----:B------:R-:W-:-:S04]  /*0380*/  FADD.FTZ R7, -R5, -RZ ;  /* 0x800000ff05077221 */ /* 0x000fc80000010100 */
[----:B0-----:R-:W-:-:S04]  /*0390*/  FFMA R9, R0, R7, 1 ;  /* 0x3f80000000097423 */ /* 0x001fc80000000007 */
[----:B------:R-:W-:-:S04]  /*03a0*/  FFMA R0, R0, R9, R0 ;  /* 0x0000000900007223 */ /* 0x000fc80000000000 */
[----:B------:R-:W-:-:S04]  /*03b0*/  FFMA R6, R0, UR4, RZ ;  /* 0x0000000400067c23 */ /* 0x000fc800080000ff */
[----:B------:R-:W-:-:S04]  /*03c0*/  FFMA R9, R7, R6, UR4 ;  /* 0x0000000407097e23 */ /* 0x000fc80008000006 */
[----:B------:R-:W-:-:S04]  /*03d0*/  FFMA R9, R0, R9, R6 ;  /* 0x0000000900097223 */ /* 0x000fc80000000006 */
[----:B------:R-:W-:-:S04]  /*03e0*/  FFMA R8, R7, R9, UR4 ;  /* 0x0000000407087e23 */ /* 0x000fc80008000009 */
[----:B------:R-:W-:-:S05]  /*03f0*/  FFMA R6, R0, R8, R9 ;  /* 0x0000000800067223 */ /* 0x000fca0000000009 */
[----:B------:R-:W-:-:S04]  /*0400*/  SHF.R.U32.HI R5, RZ, 0x17, R6 ;  /* 0x00000017ff057819 */ /* 0x000fc80000011606 */
[----:B------:R-:W-:-:S05]  /*0410*/  LOP3.LUT R5, R5, 0xff, RZ, 0xc0, !PT ;  /* 0x000000ff05057812 */ /* 0x000fca00078ec0ff */
[----:B------:R-:W-:-:S04]  /*0420*/  IMAD.IADD R7, R5, 0x1, R3 ;  /* 0x0000000105077824 */ /* 0x000fc800078e0203 */
[----:B------:R-:W-:-:S05]  /*0430*/  VIADD R4, R7, 0xffffffff ;  /* 0xffffffff07047836 */ /* 0x000fca0000000000 */
[----:B------:R-:W-:-:S13]  /*0440*/  ISETP.GE.U32.AND P0, PT, R4, 0xfe, PT ;  /* 0x000000fe0400780c */ /* 0x000fda0003f06070 */
[----:B------:R-:W-:Y:S05]  /*0450*/  @!P0 BRA `(.L_x_6) ;  /* 0x0000000000808947 */ /* 0x000fea0003800000 */
[----:B------:R-:W-:-:S13]  /*0460*/  ISETP.GT.AND P0, PT, R7, 0xfe, PT ;  /* 0x000000fe0700780c */ /* 0x000fda0003f04270 */
[----:B------:R-:W-:Y:S05]  /*0470*/  @P0 BRA `(.L_x_7) ;  /* 0x00000000006c0947 */ /* 0x000fea0003800000 */
[----:B------:R-:W-:-:S13]  /*0480*/  ISETP.GE.AND P0, PT, R7, 0x1, PT ;  /* 0x000000010700780c */ /* 0x000fda0003f06270 */
[----:B------:R-:W-:Y:S05]  /*0490*/  @P0 BRA `(.L_x_8) ;  /* 0x0000000000980947 */ /* 0x000fea0003800000 */
[----:B------:R-:W-:Y:S02]  /*04a0*/  ISETP.GE.AND P0, PT, R7, -0x18, PT ;  /* 0xffffffe80700780c */ /* 0x000fe40003f06270 */
[----:B------:R-:W-:-:S11]  /*04b0*/  LOP3.LUT R6, R6, 0x80000000, RZ, 0xc0, !PT ;  /* 0x8000000006067812 */ /* 0x000fd600078ec0ff */
[----:B------:R-:W-:Y:S05]  /*04c0*/  @!P0 BRA `(.L_x_8) ;  /* 0x00000000008c8947 */ /* 0x000fea0003800000 */
[CC--:B------:R-:W-:Y:S01]  /*04d0*/  FFMA.RZ R3, R0.reuse, R8.reuse, R9 ;  /* 0x0000000800037223 */ /* 0x0c0fe2000000c009 */
[C---:B------:R-:W-:Y:S01]  /*04e0*/  VIADD R5, R7.reuse, 0x20 ;  /* 0x0000002007057836 */ /* 0x040fe20000000000 */
[C---:B------:R-:W-:Y:S02]  /*04f0*/  ISETP.NE.AND P2, PT, R7.reuse, RZ, PT ;  /* 0x000000ff0700720c */ /* 0x040fe40003f45270 */
[----:B------:R-:W-:Y:S01]  /*0500*/  ISETP.NE.AND P1, PT, R7, RZ, PT ;  /* 0x000000ff0700720c */ /* 0x000fe20003f25270 */
[----:B------:R-:W-:Y:S01]  /*0510*/  IMAD.MOV R7, RZ, RZ, -R7 ;  /* 0x000000ffff077224 */ /* 0x000fe200078e0a07 */
[----:B------:R-:W-:Y:S01]  /*0520*/  LOP3.LUT R4, R3, 0x7fffff, RZ, 0xc0, !PT ;  /* 0x007fffff03047812 */ /* 0x000fe200078ec0ff */
[CCC-:B------:R-:W-:Y:S01]  /*0530*/  FFMA.RP R3, R0.reuse, R8.reuse, R9.reuse ;  /* 0x0000000800037223 */ /* 0x1c0fe20000008009 */
[----:B------:R-:W-:Y:S02]  /*0540*/  FFMA.RM R0, R0, R8, R9 ;  /* 0x0000000800007223 */ /* 0x000fe40000004009 */
[----:B------:R-:W-:-:S03]  /*0550*/  LOP3.LUT R4, R4, 0x800000, RZ, 0xfc, !PT ;  /* 0x0080000004047812 */ /* 0x000fc600078efcff */
[----:B------:R-:W-:Y:S02]  /*0560*/  FSETP.NEU.FTZ.AND P0, PT, R3, R0, PT ;  /* 0x000000000300720b */ /* 0x000fe40003f1d000 */
[----:B------:R-:W-:Y:S02]  /*0570*/  SHF.L.U32 R5, R4, R5, RZ ;  /* 0x0000000504057219 */ /* 0x000fe400000006ff */
[----:B------:R-:W-:Y:S02]  /*0580*/  SEL R3, R7, RZ, P2 ;  /* 0x000000ff07037207 */ /* 0x000fe40001000000 */
[----:B------:R-:W-:Y:S02]  /*0590*/  ISETP.NE.AND P1, PT, R5, RZ, P1 ;  /* 0x000000ff0500720c */ /* 0x000fe40000f25270 */
[----:B------:R-:W-:Y:S02]  /*05a0*/  SHF.R.U32.HI R3, RZ, R3, R4 ;  /* 0x00000003ff037219 */ /* 0x000fe40000011604 */
[----:B------:R-:W-:-:S02]  /*05b0*/  PLOP3.LUT P0, PT, P0, P1, PT, 0xf8, 0x8f ;  /* 0x00000000008f781c */ /* 0x000fc40000703f70 */
[----:B------:R-:W-:Y:S02]  /*05c0*/  SHF.R.U32.HI R5, RZ, 0x1, R3 ;  /* 0x00000001ff057819 */ /* 0x000fe40000011603 */
[----:B------:R-:W-:-:S04]  /*05d0*/  SEL R0, RZ, 0x1, !P0 ;  /* 0x00000001ff007807 */ /* 0x000fc80004000000 */
[----:B------:R-:W-:-:S04]  /*05e0*/  LOP3.LUT R0, R0, 0x1, R5, 0xf8, !PT ;  /* 0x0000000100007812 */ /* 0x000fc800078ef805 */
[----:B------:R-:W-:-:S05]  /*05f0*/  LOP3.LUT R0, R0, R3, RZ, 0xc0, !PT ;  /* 0x0000000300007212 */ /* 0x000fca00078ec0ff */
[----:B------:R-:W-:-:S05]  /*0600*/  IMAD.IADD R5, R5, 0x1, R0 ;  /* 0x0000000105057824 */ /* 0x000fca00078e0200 */
[----:B------:R-:W-:Y:S01]  /*0610*/  LOP3.LUT R6, R5, R6, RZ, 0xfc, !PT ;  /* 0x0000000605067212 */ /* 0x000fe200078efcff */
[----:B------:R-:W-:Y:S06]  /*0620*/  BRA `(.L_x_8) ;  /* 0x0000000000347947 */ /* 0x000fec0003800000 */
.L_x_7:
[----:B------:R-:W-:-:S04]  /*0630*/  LOP3.LUT R6, R6, 0x80000000, RZ, 0xc0, !PT ;  /* 0x8000000006067812 */ /* 0x000fc800078ec0ff */
[----:B------:R-:W-:Y:S01]  /*0640*/  LOP3.LUT R6, R6, 0x7f800000, RZ, 0xfc, !PT ;  /* 0x7f80000006067812 */ /* 0x000fe200078efcff */
[----:B------:R-:W-:Y:S06]  /*0650*/  BRA `(.L_x_8) ;  /* 0x0000000000287947 */ /* 0x000fec0003800000 */
.L_x_6:
[----:B------:R-:W-:Y:S01]  /*0660*/  IMAD R6, R3, 0x800000, R6 ;  /* 0x0080000003067824 */ /* 0x000fe200078e0206 */
[----:B------:R-:W-:Y:S06]  /*0670*/  BRA `(.L_x_8) ;  /* 0x0000000000207947 */ /* 0x000fec0003800000 */
.L_x_5:
[----:B------:R-:W-:-:S04]  /*0680*/  LOP3.LUT R6, R6, 0x80000000, R4, 0x48, !PT ;  /* 0x8000000006067812 */ /* 0x000fc800078e4804 */
[----:B------:R-:W-:Y:S01]  /*0690*/  LOP3.LUT R6, R6, 0x7f800000, RZ, 0xfc, !PT ;  /* 0x7f80000006067812 */ /* 0x000fe200078efcff */
[----:B------:R-:W-:Y:S06]  /*06a0*/  BRA `(.L_x_8) ;  /* 0x0000000000147947 */ /* 0x000fec0003800000 */
.L_x_4:
[----:B------:R-:W-:Y:S01]  /*06b0*/  LOP3.LUT R6, R6, 0x80000000, R4, 0x48, !PT ;  /* 0x8000000006067812 */ /* 0x000fe200078e4804 */
[----:B------:R-:W-:Y:S06]  /*06c0*/  BRA `(.L_x_8) ;  /* 0x00000000000c7947 */ /* 0x000fec0003800000 */
.L_x_3:
[----:B------:R-:W0:Y:S01]  /*06d0*/  MUFU.RSQ R6, -QNAN ;  /* 0xffc0000000067908 */ /* 0x000e220000001400 */
[----:B------:R-:W-:Y:S05]  /*06e0*/  BRA `(.L_x_8) ;  /* 0x0000000000047947 */ /* 0x000fea0003800000 */
.L_x_2:
[----:B------:R-:W-:-:S07]  /*06f0*/  FADD.FTZ R6, R0, 0.0020040080416947603226 ;  /* 0x3b0355ad00067421 */ /* 0x000fce0000010000 */
.L_x_8:
[----:B------:R-:W-:-:S04]  /*0700*/  IMAD.MOV.U32 R3, RZ, RZ, 0x0 ;  /* 0x00000000ff037424 */ /* 0x000fc800078e00ff */
[----:B0-----:R-:W-:Y:S05]  /*0710*/  RET.REL.NODEC R2 `(_Z8UpdatedtiPKfiS0_Pf) ;  /* 0xfffffff802387950 */ /* 0x001fea0003c3ffff */
.L_x_9:
[----:B------:R-:W-:-:S00]  /*0720*/  BRA `(.L_x_9) ;  /* 0xfffffffc00fc7947 */ /* 0x000fc0000383ffff */
[----:B------:R-:W-:-:S00]  /*0730*/  NOP ;  /* 0x0000000000007918 */ /* 0x000fc00000000000 */
        /* <DEDUP_REMOVED lines=12> */
.L_x_16:


//--------------------- .text._Z4AddXPff          --------------------------
	.section	.text._Z4AddXPff,"ax",@progbits
	.align	128
        .global         _Z4AddXPff
        .type           _Z4AddXPff,@function
        .size           _Z4AddXPff,(.L_x_18 - _Z4AddXPff)
        .other          _Z4AddXPff,@"STO_CUDA_ENTRY STV_DEFAULT"
_Z4AddXPff:
.text._Z4AddXPff:
[----:B------:R-:W-:Y:S01]  /*0000*/  LDC R1, c[0x0][0x37c] ;  /* 0x0000df00ff017b82 */ /* 0x000fe20000000800 */
[----:B------:R-:W0:Y:S07]  /*0010*/  S2R R0, SR_TID.X ;  /* 0x0000000000007919 */ /* 0x000e2e0000002100 */
[----:B------:R-:W-:Y:S01]  /*0020*/  S2UR UR5, SR_CTAID.Y ;  /* 0x00000000000579c3 */ /* 0x000fe20000002600 */
[----:B------:R-:W1:Y:S07]  /*0030*/  LDCU UR4, c[0x0][0x370] ;  /* 0x00006e00ff0477ac */ /* 0x000e6e0008000800 */
[----:B------:R-:W1:Y:S08]  /*0040*/  S2UR UR6, SR_CTAID.X ;  /* 0x00000000000679c3 */ /* 0x000e700000002500 */
[----:B------:R-:W0:Y:S01]  /*0050*/  LDC R5, c[0x0][0x360] ;  /* 0x0000d800ff057b82 */ /* 0x000e220000000800 */
[----:B-1----:R-:W-:-:S06]  /*0060*/  UIMAD UR4, UR4, UR5, UR6 ;  /* 0x00000005040472a4 */ /* 0x002fcc000f8e0206 */
[----:B0-----:R-:W-:-:S05]  /*0070*/  IMAD R5, R5, UR4, R0 ;  /* 0x0000000405057c24 */ /* 0x001fca000f8e0200 */
[----:B------:R-:W-:-:S13]  /*0080*/  ISETP.GT.U32.AND P0, PT, R5, 0x7994f, PT ;  /* 0x0007994f0500780c */ /* 0x000fda0003f04070 */
[----:B------:R-:W-:Y:S05]  /*0090*/  @P0 EXIT ;  /* 0x000000000000094d */ /* 0x000fea0003800000 */
[----:B------:R-:W0:Y:S01]  /*00a0*/  LDC.64 R2, c[0x0][0x380] ;  /* 0x0000e000ff027b82 */ /* 0x000e220000000a00 */
[----:B------:R-:W1:Y:S01]  /*00b0*/  LDCU.64 UR4, c[0x0][0x358] ;  /* 0x00006b00ff0477ac */ /* 0x000e620008000a00 */
[----:B------:R-:W2:Y:S01]  /*00c0*/  LDCU UR6, c[0x0][0x388] ;  /* 0x00007100ff0677ac */ /* 0x000ea20008000800 */
[----:B0-----:R-:W-:-:S05]  /*00d0*/  IMAD.WIDE.U32 R2, R5, 0x4, R2 ;  /* 0x0000000405027825 */ /* 0x001fca00078e0002 */
[----:B-1----:R-:W2:Y:S02]  /*00e0*/  LDG.E R0, desc[UR4][R2.64] ;  /* 0x0000000402007981 */ /* 0x002ea4000c1e1900 */
[----:B--2---:R-:W-:-:S05]  /*00f0*/  FADD R5, R0, UR6 ;  /* 0x0000000600057e21 */ /* 0x004fca0008000000 */
[----:B------:R-:W-:Y:S01]  /*0100*/  STG.E desc[UR4][R2.64], R5 ;  /* 0x0000000502007986 */ /* 0x000fe2000c101904 */
[----:B------:R-:W-:Y:S05]  /*0110*/  EXIT ;  /* 0x000000000000794d */ /* 0x000fea0003800000 */
.L_x_10:
        /* <DEDUP_REMOVED lines=14> */
.L_x_18:


//--------------------- .text._Z6AddOnePf         --------------------------
	.section	.text._Z6AddOnePf,"ax",@progbits
	.align	128
        .global         _Z6AddOnePf
        .type           _Z6AddOnePf,@function
        .size           _Z6AddOnePf,(.L_x_19 - _Z6AddOnePf)
        .other          _Z6AddOnePf,@"STO_CUDA_ENTRY STV_DEFAULT"
_Z6AddOnePf:
.text._Z6AddOnePf:
        /* <DEDUP_REMOVED lines=12> */
[----:B0-----:R-:W-:-:S05]  /*00c0*/  IMAD.WIDE.U32 R2, R5, 0x4, R2 ;  /* 0x0000000405027825 */ /* 0x001fca00078e0002 */
[----:B-1----:R-:W2:Y:S02]  /*00d0*/  LDG.E R0, desc[UR4][R2.64] ;  /* 0x0000000402007981 */ /* 0x002ea4000c1e1900 */
[----:B--2---:R-:W-:-:S05]  /*00e0*/  FADD R5, R0, 1 ;  /* 0x3f80000000057421 */ /* 0x004fca0000000000 */
[----:B------:R-:W-:Y:S01]  /*00f0*/  STG.E desc[UR4][R2.64], R5 ;  /* 0x0000000502007986 */ /* 0x000fe2000c101904 */
[----:B------:R-:W-:Y:S05]  /*0100*/  EXIT ;  /* 0x000000000000794d */ /* 0x000fea0003800000 */
.L_x_11:
        /* <DEDUP_REMOVED lines=15> */
.L_x_19:


//--------------------- .text._Z6SubOnePf         --------------------------
	.section	.text._Z6SubOnePf,"ax",@progbits
	.align	128
        .global         _Z6SubOnePf
        .type           _Z6SubOnePf,@function
        .size           _Z6SubOnePf,(.L_x_20 - _Z6SubOnePf)
        .other          _Z6SubOnePf,@"STO_CUDA_ENTRY STV_DEFAULT"
_Z6SubOnePf:
.text._Z6SubOnePf:
        /* <DEDUP_REMOVED lines=14> */
[----:B--2---:R-:W-:-:S05]  /*00e0*/  FADD R5, R0, -1 ;  /* 0xbf80000000057421 */ /* 0x004fca0000000000 */
[----:B------:R-:W-:Y:S01]  /*00f0*/  STG.E desc[UR4][R2.64], R5 ;  /* 0x0000000502007986 */ /* 0x000fe2000c101904 */
[----:B------:R-:W-:Y:S05]  /*0100*/  EXIT ;  /* 0x000000000000794d */ /* 0x000fea0003800000 */
.L_x_12:
        /* <DEDUP_REMOVED lines=15> */
.L_x_20:


//--------------------- .text._Z10ElemMultNuPfPKf --------------------------
	.section	.text._Z10ElemMultNuPfPKf,"ax",@progbits
	.align	128
        .global         _Z10ElemMultNuPfPKf
        .type           _Z10ElemMultNuPfPKf,@function
        .size           _Z10ElemMultNuPfPKf,(.L_x_21 - _Z10ElemMultNuPfPKf)
        .other          _Z10ElemMultNuPfPKf,@"STO_CUDA_ENTRY STV_DEFAULT"
_Z10ElemMultNuPfPKf:
.text._Z10ElemMultNuPfPKf:
        /* <DEDUP_REMOVED lines=11> */
[----:B------:R-:W1:Y:S07]  /*00b0*/  LDCU.64 UR4, c[0x0][0x358] ;  /* 0x00006b00ff0477ac */ /* 0x000e6e0008000a00 */
[----:B------:R-:W2:Y:S01]  /*00c0*/  LDC.64 R2, c[0x0][0x380] ;  /* 0x0000e000ff027b82 */ /* 0x000ea20000000a00 */
[----:B0-----:R-:W-:-:S06]  /*00d0*/  IMAD.WIDE.U32 R4, R7, 0x4, R4 ;  /* 0x0000000407047825 */ /* 0x001fcc00078e0004 */
[----:B-1----:R-:W3:Y:S01]  /*00e0*/  LDG.E R5, desc[UR4][R4.64] ;  /* 0x0000000404057981 */ /* 0x002ee2000c1e1900 */
[----:B--2---:R-:W-:-:S05]  /*00f0*/  IMAD.WIDE.U32 R2, R7, 0x4, R2 ;  /* 0x0000000407027825 */ /* 0x004fca00078e0002 */
[----:B------:R-:W3:Y:S02]  /*0100*/  LDG.E R0, desc[UR4][R2.64] ;  /* 0x0000000402007981 */ /* 0x000ee4000c1e1900 */
[----:B---3--:R-:W-:-:S05]  /*0110*/  FMUL R7, R0, R5 ;  /* 0x0000000500077220 */ /* 0x008fca0000400000 */
[----:B------:R-:W-:Y:S01]  /*0120*/  STG.E desc[UR4][R2.64], R7 ;  /* 0x0000000702007986 */ /* 0x000fe2000c101904 */
[----:B------:R-:W-:Y:S05]  /*0130*/  EXIT ;  /* 0x000000000000794d */ /* 0x000fea0003800000 */
.L_x_13:
        /* <DEDUP_REMOVED lines=12> */
.L_x_21:


//--------------------- .text._Z9ElemMultTPfPKf   --------------------------
	.section	.text._Z9ElemMultTPfPKf,"ax",@progbits
	.align	128
        .global         _Z9ElemMultTPfPKf
        .type           _Z9ElemMultTPfPKf,@function
        .size           _Z9ElemMultTPfPKf,(.L_x_22 - _Z9ElemMultTPfPKf)
        .other          _Z9ElemMultTPfPKf,@"STO_CUDA_ENTRY STV_DEFAULT"
_Z9ElemMultTPfPKf:
.text._Z9ElemMultTPfPKf:
        /* <DEDUP_REMOVED lines=20> */
.L_x_14:
        /* <DEDUP_REMOVED lines=12> */
.L_x_22:


//--------------------- .text._Z13ElemMultOmegaPfPKf --------------------------
	.section	.text._Z13ElemMultOmegaPfPKf,"ax",@progbits
	.align	128
        .global         _Z13ElemMultOmegaPfPKf
        .type           _Z13ElemMultOmegaPfPKf,@function
        .size           _Z13ElemMultOmegaPfPKf,(.L_x_23 - _Z13ElemMultOmegaPfPKf)
        .other          _Z13ElemMultOmegaPfPKf,@"STO_CUDA_ENTRY STV_DEFAULT"
_Z13ElemMultOmegaPfPKf:
.text._Z13ElemMultOmegaPfPKf:
        /* <DEDUP_REMOVED lines=20> */
.L_x_15:
        /* <DEDUP_REMOVED lines=12> */
.L_x_23:


//--------------------- .nv.shared.reserved.0     --------------------------
	.section	.nv.shared.reserved.0,"aw",@nobits
	.weak		__nv_reservedSMEM_offset_0_alias
	.size		__nv_reservedSMEM_offset_0_alias, 0, 64
	.other		__nv_reservedSMEM_offset_0_alias,@"STO_CUDA_RESERVED_SHARED STV_DEFAULT"
__nv_reservedSMEM_offset_0_alias:
	.zero		0
	.zero		64


//--------------------- .nv.constant0._Z8UpdatedtiPKfiS0_Pf --------------------------
	.section	.nv.constant0._Z8UpdatedtiPKfiS0_Pf,"a",@progbits
	.sectionflags	@""
	.align	4
.nv.constant0._Z8UpdatedtiPKfiS0_Pf:
	.zero		936


//--------------------- .nv.constant0._Z4AddXPff  --------------------------
	.section	.nv.constant0._Z4AddXPff,"a",@progbits
	.sectionflags	@""
	.align	4
.nv.constant0._Z4AddXPff:
	.zero		908


//--------------------- .nv.constant0._Z6AddOnePf --------------------------
	.section	.nv.constant0._Z6AddOnePf,"a",@progbits
	.sectionflags	@""
	.align	4
.nv.constant0._Z6AddOnePf:
	.zero		904


//--------------------- .nv.constant0._Z6SubOnePf --------------------------
	.section	.nv.constant0._Z6SubOnePf,"a",@progbits
	.sectionflags	@""
	.align	4
.nv.constant0._Z6SubOnePf:
	.zero		904


//--------------------- .nv.constant0._Z10ElemMultNuPfPKf --------------------------
	.section	.nv.constant0._Z10ElemMultNuPfPKf,"a",@progbits
	.sectionflags	@""
	.align	4
.nv.constant0._Z10ElemMultNuPfPKf:
	.zero		912


//--------------------- .nv.constant0._Z9ElemMultTPfPKf --------------------------
	.section	.nv.constant0._Z9ElemMultTPfPKf,"a",@progbits
	.sectionflags	@""
	.align	4
.nv.constant0._Z9ElemMultTPfPKf:
	.zero		912


//--------------------- .nv.constant0._Z13ElemMultOmegaPfPKf --------------------------
	.section	.nv.constant0._Z13ElemMultOmegaPfPKf,"a",@progbits
	.sectionflags	@""
	.align	4
.nv.constant0._Z13ElemMultOmegaPfPKf:
	.zero		912


//--------------------- SYMBOLS --------------------------

	.type		.nv.reservedSmem.offset0,@object
	.size		.nv.reservedSmem.offset0,0x4
